//
// Generated by NVIDIA NVVM Compiler
//
// Compiler Build ID: CL-36424714
// Cuda compilation tools, release 13.0, V13.0.88
// Based on NVVM 20.0.0
//

.version 9.0
.target sm_100
.address_size 64

	// .globl	_ZN3cub18CUB_300001_SM_10006detail11EmptyKernelIvEEvv
.global .align 1 .b8 _ZN41_INTERNAL_0edd1098_4_k_cu_9bfe8e76_1018694cuda3std3__45__cpo5beginE[1];
.global .align 1 .b8 _ZN41_INTERNAL_0edd1098_4_k_cu_9bfe8e76_1018694cuda3std3__45__cpo3endE[1];
.global .align 1 .b8 _ZN41_INTERNAL_0edd1098_4_k_cu_9bfe8e76_1018694cuda3std3__45__cpo6cbeginE[1];
.global .align 1 .b8 _ZN41_INTERNAL_0edd1098_4_k_cu_9bfe8e76_1018694cuda3std3__45__cpo4cendE[1];
.global .align 1 .b8 _ZN41_INTERNAL_0edd1098_4_k_cu_9bfe8e76_1018694cuda3std3__45__cpo6rbeginE[1];
.global .align 1 .b8 _ZN41_INTERNAL_0edd1098_4_k_cu_9bfe8e76_1018694cuda3std3__45__cpo4rendE[1];
.global .align 1 .b8 _ZN41_INTERNAL_0edd1098_4_k_cu_9bfe8e76_1018694cuda3std3__45__cpo7crbeginE[1];
.global .align 1 .b8 _ZN41_INTERNAL_0edd1098_4_k_cu_9bfe8e76_1018694cuda3std3__45__cpo5crendE[1];
.global .align 1 .b8 _ZN41_INTERNAL_0edd1098_4_k_cu_9bfe8e76_1018694cuda3std3__443_GLOBAL__N__0edd1098_4_k_cu_9bfe8e76_1018696ignoreE[1];
.global .align 1 .b8 _ZN41_INTERNAL_0edd1098_4_k_cu_9bfe8e76_1018694cuda3std3__419piecewise_constructE[1];
.global .align 1 .b8 _ZN41_INTERNAL_0edd1098_4_k_cu_9bfe8e76_1018694cuda3std3__48in_placeE[1];
.global .align 1 .b8 _ZN41_INTERNAL_0edd1098_4_k_cu_9bfe8e76_1018694cuda3std3__420unreachable_sentinelE[1];
.global .align 1 .b8 _ZN41_INTERNAL_0edd1098_4_k_cu_9bfe8e76_1018694cuda3std3__47nulloptE[1];
.global .align 1 .b8 _ZN41_INTERNAL_0edd1098_4_k_cu_9bfe8e76_1018694cuda3std3__48unexpectE[1];
.global .align 1 .b8 _ZN41_INTERNAL_0edd1098_4_k_cu_9bfe8e76_1018694cuda3std6ranges3__45__cpo4swapE[1];
.global .align 1 .b8 _ZN41_INTERNAL_0edd1098_4_k_cu_9bfe8e76_1018694cuda3std6ranges3__45__cpo9iter_moveE[1];
.global .align 1 .b8 _ZN41_INTERNAL_0edd1098_4_k_cu_9bfe8e76_1018694cuda3std6ranges3__45__cpo5beginE[1];
.global .align 1 .b8 _ZN41_INTERNAL_0edd1098_4_k_cu_9bfe8e76_1018694cuda3std6ranges3__45__cpo3endE[1];
.global .align 1 .b8 _ZN41_INTERNAL_0edd1098_4_k_cu_9bfe8e76_1018694cuda3std6ranges3__45__cpo6cbeginE[1];
.global .align 1 .b8 _ZN41_INTERNAL_0edd1098_4_k_cu_9bfe8e76_1018694cuda3std6ranges3__45__cpo4cendE[1];
.global .align 1 .b8 _ZN41_INTERNAL_0edd1098_4_k_cu_9bfe8e76_1018694cuda3std6ranges3__45__cpo7advanceE[1];
.global .align 1 .b8 _ZN41_INTERNAL_0edd1098_4_k_cu_9bfe8e76_1018694cuda3std6ranges3__45__cpo9iter_swapE[1];
.global .align 1 .b8 _ZN41_INTERNAL_0edd1098_4_k_cu_9bfe8e76_1018694cuda3std6ranges3__45__cpo4nextE[1];
.global .align 1 .b8 _ZN41_INTERNAL_0edd1098_4_k_cu_9bfe8e76_1018694cuda3std6ranges3__45__cpo4prevE[1];
.global .align 1 .b8 _ZN41_INTERNAL_0edd1098_4_k_cu_9bfe8e76_1018694cuda3std6ranges3__45__cpo4dataE[1];
.global .align 1 .b8 _ZN41_INTERNAL_0edd1098_4_k_cu_9bfe8e76_1018694cuda3std6ranges3__45__cpo5cdataE[1];
.global .align 1 .b8 _ZN41_INTERNAL_0edd1098_4_k_cu_9bfe8e76_1018694cuda3std6ranges3__45__cpo4sizeE[1];
.global .align 1 .b8 _ZN41_INTERNAL_0edd1098_4_k_cu_9bfe8e76_1018694cuda3std6ranges3__45__cpo5ssizeE[1];
.global .align 1 .b8 _ZN41_INTERNAL_0edd1098_4_k_cu_9bfe8e76_1018694cuda3std6ranges3__45__cpo8distanceE[1];
.global .align 1 .b8 _ZN41_INTERNAL_0edd1098_4_k_cu_9bfe8e76_1018696thrust24THRUST_300001_SM_1000_NS8cuda_cub3parE[1];
.global .align 1 .b8 _ZN41_INTERNAL_0edd1098_4_k_cu_9bfe8e76_1018696thrust24THRUST_300001_SM_1000_NS8cuda_cub10par_nosyncE[1];
.global .align 1 .b8 _ZN41_INTERNAL_0edd1098_4_k_cu_9bfe8e76_1018696thrust24THRUST_300001_SM_1000_NS6system6detail10sequential3seqE[1];
.global .align 1 .b8 _ZN41_INTERNAL_0edd1098_4_k_cu_9bfe8e76_1018696thrust24THRUST_300001_SM_1000_NS12placeholders2_1E[1];
.global .align 1 .b8 _ZN41_INTERNAL_0edd1098_4_k_cu_9bfe8e76_1018696thrust24THRUST_300001_SM_1000_NS12placeholders2_2E[1];
.global .align 1 .b8 _ZN41_INTERNAL_0edd1098_4_k_cu_9bfe8e76_1018696thrust24THRUST_300001_SM_1000_NS12placeholders2_3E[1];
.global .align 1 .b8 _ZN41_INTERNAL_0edd1098_4_k_cu_9bfe8e76_1018696thrust24THRUST_300001_SM_1000_NS12placeholders2_4E[1];
.global .align 1 .b8 _ZN41_INTERNAL_0edd1098_4_k_cu_9bfe8e76_1018696thrust24THRUST_300001_SM_1000_NS12placeholders2_5E[1];
.global .align 1 .b8 _ZN41_INTERNAL_0edd1098_4_k_cu_9bfe8e76_1018696thrust24THRUST_300001_SM_1000_NS12placeholders2_6E[1];
.global .align 1 .b8 _ZN41_INTERNAL_0edd1098_4_k_cu_9bfe8e76_1018696thrust24THRUST_300001_SM_1000_NS12placeholders2_7E[1];
.global .align 1 .b8 _ZN41_INTERNAL_0edd1098_4_k_cu_9bfe8e76_1018696thrust24THRUST_300001_SM_1000_NS12placeholders2_8E[1];
.global .align 1 .b8 _ZN41_INTERNAL_0edd1098_4_k_cu_9bfe8e76_1018696thrust24THRUST_300001_SM_1000_NS12placeholders2_9E[1];
.global .align 1 .b8 _ZN41_INTERNAL_0edd1098_4_k_cu_9bfe8e76_1018696thrust24THRUST_300001_SM_1000_NS12placeholders3_10E[1];
.global .align 1 .b8 _ZN41_INTERNAL_0edd1098_4_k_cu_9bfe8e76_1018696thrust24THRUST_300001_SM_1000_NS3seqE[1];

.visible .entry _ZN3cub18CUB_300001_SM_10006detail11EmptyKernelIvEEvv()
{


	ret;

}


// ===== COMPILED SASS (sm_100) =====

	.target	sm_100

	.elftype	@"ET_EXEC"


//--------------------- .note.nv.tkinfo           --------------------------
	.section	.note.nv.tkinfo,"",@"SHT_NOTE"
	.sectionflags	@"SHF_NOTE_NV_TKINFO"
	.tkinfo
        /*0018*/ 	.word	0x00000002
        /*0030*/ 	.string	""
        /*0030*/ 	.string	"ptxas"
        /*0030*/ 	.string	"Cuda compilation tools, release 13.0, V13.0.88"
        /*0030*/ 	.string	"Build cuda_13.0.r13.0/compiler.36424714_0"
        /*0030*/ 	.string	"-arch sm_100 -m 64 "



//--------------------- .note.nv.cuinfo           --------------------------
	.section	.note.nv.cuinfo,"",@"SHT_NOTE"
	.sectionflags	@"SHF_NOTE_NV_CUINFO"
        /*0018*/ 	.short	0x0002
        /*001a*/ 	.short	0x0064
        /*001c*/ 	.short	0x0082
	.zero		2


//--------------------- .nv.info                  --------------------------
	.section	.nv.info,"",@"SHT_CUDA_INFO"
	.align	4


	//----- nvinfo : EIATTR_REGCOUNT
	.align		4
        /*0000*/ 	.byte	0x04, 0x2f
        /*0002*/ 	.short	(.L_44 - .L_43)
	.align		4
.L_43:
        /*0004*/ 	.word	index@(_ZN3cub18CUB_300001_SM_10006detail11EmptyKernelIvEEvv)
        /*0008*/ 	.word	0x00000004


	//----- nvinfo : EIATTR_FRAME_SIZE
	.align		4
.L_44:
        /*000c*/ 	.byte	0x04, 0x11
        /*000e*/ 	.short	(.L_46 - .L_45)
	.align		4
.L_45:
        /*0010*/ 	.word	index@(_ZN3cub18CUB_300001_SM_10006detail11EmptyKernelIvEEvv)
        /*0014*/ 	.word	0x00000000


	//----- nvinfo : EIATTR_MIN_STACK_SIZE
	.align		4
.L_46:
        /*0018*/ 	.byte	0x04, 0x12
        /*001a*/ 	.short	(.L_48 - .L_47)
	.align		4
.L_47:
        /*001c*/ 	.word	index@(_ZN3cub18CUB_300001_SM_10006detail11EmptyKernelIvEEvv)
        /*0020*/ 	.word	0x00000000
.L_48:


//--------------------- .nv.compat                --------------------------
	.section	.nv.compat,"",@"SHT_CUDA_COMPAT_INFO"
	.align	4
        /*0000*/ 	.byte	0x02, 0x09, 0x00, 0x00, 0x02, 0x02, 0x01, 0x00, 0x02, 0x05, 0x05, 0x00, 0x03, 0x07, 0x01, 0x01
        /*0010*/ 	.byte	0x02, 0x03, 0x00, 0x00, 0x02, 0x06, 0x01, 0x00, 0x04, 0x0b, 0x08, 0x00, 0x09, 0x00, 0x00, 0x00
        /*0020*/ 	.byte	0x00, 0x00, 0x00, 0x00


//--------------------- .nv.info._ZN3cub18CUB_300001_SM_10006detail11EmptyKernelIvEEvv --------------------------
	.section	.nv.info._ZN3cub18CUB_300001_SM_10006detail11EmptyKernelIvEEvv,"",@"SHT_CUDA_INFO"
	.sectionflags	@""
	.align	4


	//----- nvinfo : EIATTR_CUDA_API_VERSION
	.align		4
        /*0000*/ 	.byte	0x04, 0x37
        /*0002*/ 	.short	(.L_50 - .L_49)
.L_49:
        /*0004*/ 	.word	0x00000082


	//----- nvinfo : EIATTR_SPARSE_MMA_MASK
	.align		4
.L_50:
        /*0008*/ 	.byte	0x03, 0x50
        /*000a*/ 	.short	0x0000


	//----- nvinfo : EIATTR_MAXREG_COUNT
	.align		4
        /*000c*/ 	.byte	0x03, 0x1b
        /*000e*/ 	.short	0x00ff


	//----- nvinfo : EIATTR_MERCURY_ISA_VERSION
	.align		4
        /*0010*/ 	.byte	0x03, 0x5f
        /*0012*/ 	.short	0x0101


	//----- nvinfo : EIATTR_VRC_CTA_INIT_COUNT
	.align		4
        /*0014*/ 	.byte	0x02, 0x4a
	.zero		1
	.zero		1


	//----- nvinfo : EIATTR_EXIT_INSTR_OFFSETS
	.align		4
        /*0018*/ 	.byte	0x04, 0x1c
        /*001a*/ 	.short	(.L_52 - .L_51)


	//   ....[0]....
.L_51:
        /*001c*/ 	.word	0x00000010


	//----- nvinfo : EIATTR_SW_WAR
	.align		4
.L_52:
        /*0020*/ 	.byte	0x04, 0x36
        /*0022*/ 	.short	(.L_54 - .L_53)
.L_53:
        /*0024*/ 	.word	0x00000008
.L_54:


//--------------------- .nv.callgraph             --------------------------
	.section	.nv.callgraph,"",@"SHT_CUDA_CALLGRAPH"
	.align	4
	.sectionentsize	8
	.align		4
        /*0000*/ 	.word	0x00000000
	.align		4
        /*0004*/ 	.word	0xffffffff
	.align		4
        /*0008*/ 	.word	0x00000000
	.align		4
        /*000c*/ 	.word	0xfffffffe
	.align		4
        /*0010*/ 	.word	0x00000000
	.align		4
        /*0014*/ 	.word	0xfffffffd
	.align		4
        /*0018*/ 	.word	0x00000000
	.align		4
        /*001c*/ 	.word	0xfffffffc


//--------------------- .nv.constant4             --------------------------
	.section	.nv.constant4,"a",@progbits
	.align	8
	.align		8
.nv.constant4:
        /*0000*/ 	.dword	_ZN41_INTERNAL_0edd1098_4_k_cu_9bfe8e76_1021634cuda3std3__45__cpo5beginE
	.align		8
        /*0008*/ 	.dword	_ZN41_INTERNAL_0edd1098_4_k_cu_9bfe8e76_1021634cuda3std3__45__cpo3endE
	.align		8
        /*0010*/ 	.dword	_ZN41_INTERNAL_0edd1098_4_k_cu_9bfe8e76_1021634cuda3std3__45__cpo6cbeginE
	.align		8
        /*0018*/ 	.dword	_ZN41_INTERNAL_0edd1098_4_k_cu_9bfe8e76_1021634cuda3std3__45__cpo4cendE
	.align		8
        /*0020*/ 	.dword	_ZN41_INTERNAL_0edd1098_4_k_cu_9bfe8e76_1021634cuda3std3__45__cpo6rbeginE
	.align		8
        /*0028*/ 	.dword	_ZN41_INTERNAL_0edd1098_4_k_cu_9bfe8e76_1021634cuda3std3__45__cpo4rendE
	.align		8
        /*0030*/ 	.dword	_ZN41_INTERNAL_0edd1098_4_k_cu_9bfe8e76_1021634cuda3std3__45__cpo7crbeginE
	.align		8
        /*0038*/ 	.dword	_ZN41_INTERNAL_0edd1098_4_k_cu_9bfe8e76_1021634cuda3std3__45__cpo5crendE
	.align		8
        /*0040*/ 	.dword	_ZN41_INTERNAL_0edd1098_4_k_cu_9bfe8e76_1021634cuda3std3__443_GLOBAL__N__0edd1098_4_k_cu_9bfe8e76_1021636ignoreE
	.align		8
        /*0048*/ 	.dword	_ZN41_INTERNAL_0edd1098_4_k_cu_9bfe8e76_1021634cuda3std3__419piecewise_constructE
	.align		8
        /*0050*/ 	.dword	_ZN41_INTERNAL_0edd1098_4_k_cu_9bfe8e76_1021634cuda3std3__48in_placeE
	.align		8
        /*0058*/ 	.dword	_ZN41_INTERNAL_0edd1098_4_k_cu_9bfe8e76_1021634cuda3std3__420unreachable_sentinelE
	.align		8
        /*0060*/ 	.dword	_ZN41_INTERNAL_0edd1098_4_k_cu_9bfe8e76_1021634cuda3std3__47nulloptE
	.align		8
        /*0068*/ 	.dword	_ZN41_INTERNAL_0edd1098_4_k_cu_9bfe8e76_1021634cuda3std3__48unexpectE
	.align		8
        /*0070*/ 	.dword	_ZN41_INTERNAL_0edd1098_4_k_cu_9bfe8e76_1021634cuda3std6ranges3__45__cpo4swapE
	.align		8
        /*0078*/ 	.dword	_ZN41_INTERNAL_0edd1098_4_k_cu_9bfe8e76_1021634cuda3std6ranges3__45__cpo9iter_moveE
	.align		8
        /*0080*/ 	.dword	_ZN41_INTERNAL_0edd1098_4_k_cu_9bfe8e76_1021634cuda3std6ranges3__45__cpo5beginE
	.align		8
        /*0088*/ 	.dword	_ZN41_INTERNAL_0edd1098_4_k_cu_9bfe8e76_1021634cuda3std6ranges3__45__cpo3endE
	.align		8
        /*0090*/ 	.dword	_ZN41_INTERNAL_0edd1098_4_k_cu_9bfe8e76_1021634cuda3std6ranges3__45__cpo6cbeginE
	.align		8
        /*0098*/ 	.dword	_ZN41_INTERNAL_0edd1098_4_k_cu_9bfe8e76_1021634cuda3std6ranges3__45__cpo4cendE
	.align		8
        /*00a0*/ 	.dword	_ZN41_INTERNAL_0edd1098_4_k_cu_9bfe8e76_1021634cuda3std6ranges3__45__cpo7advanceE
	.align		8
        /*00a8*/ 	.dword	_ZN41_INTERNAL_0edd1098_4_k_cu_9bfe8e76_1021634cuda3std6ranges3__45__cpo9iter_swapE
	.align		8
        /*00b0*/ 	.dword	_ZN41_INTERNAL_0edd1098_4_k_cu_9bfe8e76_1021634cuda3std6ranges3__45__cpo4nextE
	.align		8
        /*00b8*/ 	.dword	_ZN41_INTERNAL_0edd1098_4_k_cu_9bfe8e76_1021634cuda3std6ranges3__45__cpo4prevE
	.align		8
        /*00c0*/ 	.dword	_ZN41_INTERNAL_0edd1098_4_k_cu_9bfe8e76_1021634cuda3std6ranges3__45__cpo4dataE
	.align		8
        /*00c8*/ 	.dword	_ZN41_INTERNAL_0edd1098_4_k_cu_9bfe8e76_1021634cuda3std6ranges3__45__cpo5cdataE
	.align		8
        /*00d0*/ 	.dword	_ZN41_INTERNAL_0edd1098_4_k_cu_9bfe8e76_1021634cuda3std6ranges3__45__cpo4sizeE
	.align		8
        /*00d8*/ 	.dword	_ZN41_INTERNAL_0edd1098_4_k_cu_9bfe8e76_1021634cuda3std6ranges3__45__cpo5ssizeE
	.align		8
        /*00e0*/ 	.dword	_ZN41_INTERNAL_0edd1098_4_k_cu_9bfe8e76_1021634cuda3std6ranges3__45__cpo8distanceE
	.align		8
        /*00e8*/ 	.dword	_ZN41_INTERNAL_0edd1098_4_k_cu_9bfe8e76_1021636thrust24THRUST_300001_SM_1000_NS8cuda_cub3parE
	.align		8
        /*00f0*/ 	.dword	_ZN41_INTERNAL_0edd1098_4_k_cu_9bfe8e76_1021636thrust24THRUST_300001_SM_1000_NS8cuda_cub10par_nosyncE
	.align		8
        /*00f8*/ 	.dword	_ZN41_INTERNAL_0edd1098_4_k_cu_9bfe8e76_1021636thrust24THRUST_300001_SM_1000_NS6system6detail10sequential3seqE
	.align		8
        /*0100*/ 	.dword	_ZN41_INTERNAL_0edd1098_4_k_cu_9bfe8e76_1021636thrust24THRUST_300001_SM_1000_NS12placeholders2_1E
	.align		8
        /*0108*/ 	.dword	_ZN41_INTERNAL_0edd1098_4_k_cu_9bfe8e76_1021636thrust24THRUST_300001_SM_1000_NS12placeholders2_2E
	.align		8
        /*0110*/ 	.dword	_ZN41_INTERNAL_0edd1098_4_k_cu_9bfe8e76_1021636thrust24THRUST_300001_SM_1000_NS12placeholders2_3E
	.align		8
        /*0118*/ 	.dword	_ZN41_INTERNAL_0edd1098_4_k_cu_9bfe8e76_1021636thrust24THRUST_300001_SM_1000_NS12placeholders2_4E
	.align		8
        /*0120*/ 	.dword	_ZN41_INTERNAL_0edd1098_4_k_cu_9bfe8e76_1021636thrust24THRUST_300001_SM_1000_NS12placeholders2_5E
	.align		8
        /*0128*/ 	.dword	_ZN41_INTERNAL_0edd1098_4_k_cu_9bfe8e76_1021636thrust24THRUST_300001_SM_1000_NS12placeholders2_6E
	.align		8
        /*0130*/ 	.dword	_ZN41_INTERNAL_0edd1098_4_k_cu_9bfe8e76_1021636thrust24THRUST_300001_SM_1000_NS12placeholders2_7E
	.align		8
        /*0138*/ 	.dword	_ZN41_INTERNAL_0edd1098_4_k_cu_9bfe8e76_1021636thrust24THRUST_300001_SM_1000_NS12placeholders2_8E
	.align		8
        /*0140*/ 	.dword	_ZN41_INTERNAL_0edd1098_4_k_cu_9bfe8e76_1021636thrust24THRUST_300001_SM_1000_NS12placeholders2_9E
	.align		8
        /*0148*/ 	.dword	_ZN41_INTERNAL_0edd1098_4_k_cu_9bfe8e76_1021636thrust24THRUST_300001_SM_1000_NS12placeholders3_10E
	.align		8
        /*0150*/ 	.dword	_ZN41_INTERNAL_0edd1098_4_k_cu_9bfe8e76_1021636thrust24THRUST_300001_SM_1000_NS3seqE


//--------------------- .text._ZN3cub18CUB_300001_SM_10006detail11EmptyKernelIvEEvv --------------------------
	.section	.text._ZN3cub18CUB_300001_SM_10006detail11EmptyKernelIvEEvv,"ax",@progbits
	.align	128
        .global         _ZN3cub18CUB_300001_SM_10006detail11EmptyKernelIvEEvv
        .type           _ZN3cub18CUB_300001_SM_10006detail11EmptyKernelIvEEvv,@function
        .size           _ZN3cub18CUB_300001_SM_10006detail11EmptyKernelIvEEvv,(.L_x_1 - _ZN3cub18CUB_300001_SM_10006detail11EmptyKernelIvEEvv)
        .other          _ZN3cub18CUB_300001_SM_10006detail11EmptyKernelIvEEvv,@"STO_CUDA_ENTRY STV_DEFAULT"
_ZN3cub18CUB_300001_SM_10006detail11EmptyKernelIvEEvv:
.text._ZN3cub18CUB_300001_SM_10006detail11EmptyKernelIvEEvv:
[----:B------:R-:W-:Y:S01]  /*0000*/  LDC R1, c[0x0][0x37c] ;  /* 0x0000df00ff017b82 */ /* 0x000fe20000000800 */
[----:B------:R-:W-:Y:S05]  /*0010*/  EXIT ;  /* 0x000000000000794d */ /* 0x000fea0003800000 */
.L_x_0:
[----:B------:R-:W-:-:S00]  /*0020*/  BRA `(.L_x_0) ;  /* 0xfffffffc00fc7947 */ /* 0x000fc0000383ffff */
[----:B------:R-:W-:-:S00]  /*0030*/  NOP ;  /* 0x0000000000007918 */ /* 0x000fc00000000000 */
        /* <DEDUP_REMOVED lines=12> */
.L_x_1:


//--------------------- .nv.shared.reserved.0     --------------------------
	.section	.nv.shared.reserved.0,"aw",@nobits
	.weak		__nv_reservedSMEM_offset_0_alias
	.size		__nv_reservedSMEM_offset_0_alias, 0, 64
	.other		__nv_reservedSMEM_offset_0_alias,@"STO_CUDA_RESERVED_SHARED STV_DEFAULT"
__nv_reservedSMEM_offset_0_alias:
	.zero		0
	.zero		64


//--------------------- .nv.global                --------------------------
	.section	.nv.global,"aw",@nobits
.nv.global:
	.type		_ZN41_INTERNAL_0edd1098_4_k_cu_9bfe8e76_1021636thrust24THRUST_300001_SM_1000_NS3seqE,@object
	.size		_ZN41_INTERNAL_0edd1098_4_k_cu_9bfe8e76_1021636thrust24THRUST_300001_SM_1000_NS3seqE,(_ZN41_INTERNAL_0edd1098_4_k_cu_9bfe8e76_1021634cuda3std3__48in_placeE - _ZN41_INTERNAL_0edd1098_4_k_cu_9bfe8e76_1021636thrust24THRUST_300001_SM_1000_NS3seqE)
_ZN41_INTERNAL_0edd1098_4_k_cu_9bfe8e76_1021636thrust24THRUST_300001_SM_1000_NS3seqE:
	.zero		1
	.type		_ZN41_INTERNAL_0edd1098_4_k_cu_9bfe8e76_1021634cuda3std3__48in_placeE,@object
	.size		_ZN41_INTERNAL_0edd1098_4_k_cu_9bfe8e76_1021634cuda3std3__48in_placeE,(_ZN41_INTERNAL_0edd1098_4_k_cu_9bfe8e76_1021634cuda3std6ranges3__45__cpo4sizeE - _ZN41_INTERNAL_0edd1098_4_k_cu_9bfe8e76_1021634cuda3std3__48in_placeE)
_ZN41_INTERNAL_0edd1098_4_k_cu_9bfe8e76_1021634cuda3std3__48in_placeE:
	.zero		1
	.type		_ZN41_INTERNAL_0edd1098_4_k_cu_9bfe8e76_1021634cuda3std6ranges3__45__cpo4sizeE,@object
	.size		_ZN41_INTERNAL_0edd1098_4_k_cu_9bfe8e76_1021634cuda3std6ranges3__45__cpo4sizeE,(_ZN41_INTERNAL_0edd1098_4_k_cu_9bfe8e76_1021636thrust24THRUST_300001_SM_1000_NS12placeholders2_3E - _ZN41_INTERNAL_0edd1098_4_k_cu_9bfe8e76_1021634cuda3std6ranges3__45__cpo4sizeE)
_ZN41_INTERNAL_0edd1098_4_k_cu_9bfe8e76_1021634cuda3std6ranges3__45__cpo4sizeE:
	.zero		1
	.type		_ZN41_INTERNAL_0edd1098_4_k_cu_9bfe8e76_1021636thrust24THRUST_300001_SM_1000_NS12placeholders2_3E,@object
	.size		_ZN41_INTERNAL_0edd1098_4_k_cu_9bfe8e76_1021636thrust24THRUST_300001_SM_1000_NS12placeholders2_3E,(_ZN41_INTERNAL_0edd1098_4_k_cu_9bfe8e76_1021634cuda3std3__45__cpo6cbeginE - _ZN41_INTERNAL_0edd1098_4_k_cu_9bfe8e76_1021636thrust24THRUST_300001_SM_1000_NS12placeholders2_3E)
_ZN41_INTERNAL_0edd1098_4_k_cu_9bfe8e76_1021636thrust24THRUST_300001_SM_1000_NS12placeholders2_3E:
	.zero		1
	.type		_ZN41_INTERNAL_0edd1098_4_k_cu_9bfe8e76_1021634cuda3std3__45__cpo6cbeginE,@object
	.size		_ZN41_INTERNAL_0edd1098_4_k_cu_9bfe8e76_1021634cuda3std3__45__cpo6cbeginE,(_ZN41_INTERNAL_0edd1098_4_k_cu_9bfe8e76_1021634cuda3std6ranges3__45__cpo6cbeginE - _ZN41_INTERNAL_0edd1098_4_k_cu_9bfe8e76_1021634cuda3std3__45__cpo6cbeginE)
_ZN41_INTERNAL_0edd1098_4_k_cu_9bfe8e76_1021634cuda3std3__45__cpo6cbeginE:
	.zero		1
	.type		_ZN41_INTERNAL_0edd1098_4_k_cu_9bfe8e76_1021634cuda3std6ranges3__45__cpo6cbeginE,@object
	.size		_ZN41_INTERNAL_0edd1098_4_k_cu_9bfe8e76_1021634cuda3std6ranges3__45__cpo6cbeginE,(_ZN41_INTERNAL_0edd1098_4_k_cu_9bfe8e76_1021636thrust24THRUST_300001_SM_1000_NS12placeholders2_7E - _ZN41_INTERNAL_0edd1098_4_k_cu_9bfe8e76_1021634cuda3std6ranges3__45__cpo6cbeginE)
_ZN41_INTERNAL_0edd1098_4_k_cu_9bfe8e76_1021634cuda3std6ranges3__45__cpo6cbeginE:
	.zero		1
	.type		_ZN41_INTERNAL_0edd1098_4_k_cu_9bfe8e76_1021636thrust24THRUST_300001_SM_1000_NS12placeholders2_7E,@object
	.size		_ZN41_INTERNAL_0edd1098_4_k_cu_9bfe8e76_1021636thrust24THRUST_300001_SM_1000_NS12placeholders2_7E,(_ZN41_INTERNAL_0edd1098_4_k_cu_9bfe8e76_1021634cuda3std3__45__cpo7crbeginE - _ZN41_INTERNAL_0edd1098_4_k_cu_9bfe8e76_1021636thrust24THRUST_300001_SM_1000_NS12placeholders2_7E)
_ZN41_INTERNAL_0edd1098_4_k_cu_9bfe8e76_1021636thrust24THRUST_300001_SM_1000_NS12placeholders2_7E:
	.zero		1
	.type		_ZN41_INTERNAL_0edd1098_4_k_cu_9bfe8e76_1021634cuda3std3__45__cpo7crbeginE,@object
	.size		_ZN41_INTERNAL_0edd1098_4_k_cu_9bfe8e76_1021634cuda3std3__45__cpo7crbeginE,(_ZN41_INTERNAL_0edd1098_4_k_cu_9bfe8e76_1021634cuda3std6ranges3__45__cpo4nextE - _ZN41_INTERNAL_0edd1098_4_k_cu_9bfe8e76_1021634cuda3std3__45__cpo7crbeginE)
_ZN41_INTERNAL_0edd1098_4_k_cu_9bfe8e76_1021634cuda3std3__45__cpo7crbeginE:
	.zero		1
	.type		_ZN41_INTERNAL_0edd1098_4_k_cu_9bfe8e76_1021634cuda3std6ranges3__45__cpo4nextE,@object
	.size		_ZN41_INTERNAL_0edd1098_4_k_cu_9bfe8e76_1021634cuda3std6ranges3__45__cpo4nextE,(_ZN41_INTERNAL_0edd1098_4_k_cu_9bfe8e76_1021634cuda3std6ranges3__45__cpo4swapE - _ZN41_INTERNAL_0edd1098_4_k_cu_9bfe8e76_1021634cuda3std6ranges3__45__cpo4nextE)
_ZN41_INTERNAL_0edd1098_4_k_cu_9bfe8e76_1021634cuda3std6ranges3__45__cpo4nextE:
	.zero		1
	.type		_ZN41_INTERNAL_0edd1098_4_k_cu_9bfe8e76_1021634cuda3std6ranges3__45__cpo4swapE,@object
	.size		_ZN41_INTERNAL_0edd1098_4_k_cu_9bfe8e76_1021634cuda3std6ranges3__45__cpo4swapE,(_ZN41_INTERNAL_0edd1098_4_k_cu_9bfe8e76_1021636thrust24THRUST_300001_SM_1000_NS8cuda_cub10par_nosyncE - _ZN41_INTERNAL_0edd1098_4_k_cu_9bfe8e76_1021634cuda3std6ranges3__45__cpo4swapE)
_ZN41_INTERNAL_0edd1098_4_k_cu_9bfe8e76_1021634cuda3std6ranges3__45__cpo4swapE:
	.zero		1
	.type		_ZN41_INTERNAL_0edd1098_4_k_cu_9bfe8e76_1021636thrust24THRUST_300001_SM_1000_NS8cuda_cub10par_nosyncE,@object
	.size		_ZN41_INTERNAL_0edd1098_4_k_cu_9bfe8e76_1021636thrust24THRUST_300001_SM_1000_NS8cuda_cub10par_nosyncE,(_ZN41_INTERNAL_0edd1098_4_k_cu_9bfe8e76_1021636thrust24THRUST_300001_SM_1000_NS12placeholders2_9E - _ZN41_INTERNAL_0edd1098_4_k_cu_9bfe8e76_1021636thrust24THRUST_300001_SM_1000_NS8cuda_cub10par_nosyncE)
_ZN41_INTERNAL_0edd1098_4_k_cu_9bfe8e76_1021636thrust24THRUST_300001_SM_1000_NS8cuda_cub10par_nosyncE:
	.zero		1
	.type		_ZN41_INTERNAL_0edd1098_4_k_cu_9bfe8e76_1021636thrust24THRUST_300001_SM_1000_NS12placeholders2_9E,@object
	.size		_ZN41_INTERNAL_0edd1098_4_k_cu_9bfe8e76_1021636thrust24THRUST_300001_SM_1000_NS12placeholders2_9E,(_ZN41_INTERNAL_0edd1098_4_k_cu_9bfe8e76_1021634cuda3std3__443_GLOBAL__N__0edd1098_4_k_cu_9bfe8e76_1021636ignoreE - _ZN41_INTERNAL_0edd1098_4_k_cu_9bfe8e76_1021636thrust24THRUST_300001_SM_1000_NS12placeholders2_9E)
_ZN41_INTERNAL_0edd1098_4_k_cu_9bfe8e76_1021636thrust24THRUST_300001_SM_1000_NS12placeholders2_9E:
	.zero		1
	.type		_ZN41_INTERNAL_0edd1098_4_k_cu_9bfe8e76_1021634cuda3std3__443_GLOBAL__N__0edd1098_4_k_cu_9bfe8e76_1021636ignoreE,@object
	.size		_ZN41_INTERNAL_0edd1098_4_k_cu_9bfe8e76_1021634cuda3std3__443_GLOBAL__N__0edd1098_4_k_cu_9bfe8e76_1021636ignoreE,(_ZN41_INTERNAL_0edd1098_4_k_cu_9bfe8e76_1021634cuda3std6ranges3__45__cpo4dataE - _ZN41_INTERNAL_0edd1098_4_k_cu_9bfe8e76_1021634cuda3std3__443_GLOBAL__N__0edd1098_4_k_cu_9bfe8e76_1021636ignoreE)
_ZN41_INTERNAL_0edd1098_4_k_cu_9bfe8e76_1021634cuda3std3__443_GLOBAL__N__0edd1098_4_k_cu_9bfe8e76_1021636ignoreE:
	.zero		1
	.type		_ZN41_INTERNAL_0edd1098_4_k_cu_9bfe8e76_1021634cuda3std6ranges3__45__cpo4dataE,@object
	.size		_ZN41_INTERNAL_0edd1098_4_k_cu_9bfe8e76_1021634cuda3std6ranges3__45__cpo4dataE,(_ZN41_INTERNAL_0edd1098_4_k_cu_9bfe8e76_1021636thrust24THRUST_300001_SM_1000_NS12placeholders2_1E - _ZN41_INTERNAL_0edd1098_4_k_cu_9bfe8e76_1021634cuda3std6ranges3__45__cpo4dataE)
_ZN41_INTERNAL_0edd1098_4_k_cu_9bfe8e76_1021634cuda3std6ranges3__45__cpo4dataE:
	.zero		1
	.type		_ZN41_INTERNAL_0edd1098_4_k_cu_9bfe8e76_1021636thrust24THRUST_300001_SM_1000_NS12placeholders2_1E,@object
	.size		_ZN41_INTERNAL_0edd1098_4_k_cu_9bfe8e76_1021636thrust24THRUST_300001_SM_1000_NS12placeholders2_1E,(_ZN41_INTERNAL_0edd1098_4_k_cu_9bfe8e76_1021634cuda3std3__45__cpo5beginE - _ZN41_INTERNAL_0edd1098_4_k_cu_9bfe8e76_1021636thrust24THRUST_300001_SM_1000_NS12placeholders2_1E)
_ZN41_INTERNAL_0edd1098_4_k_cu_9bfe8e76_1021636thrust24THRUST_300001_SM_1000_NS12placeholders2_1E:
	.zero		1
	.type		_ZN41_INTERNAL_0edd1098_4_k_cu_9bfe8e76_1021634cuda3std3__45__cpo5beginE,@object
	.size		_ZN41_INTERNAL_0edd1098_4_k_cu_9bfe8e76_1021634cuda3std3__45__cpo5beginE,(_ZN41_INTERNAL_0edd1098_4_k_cu_9bfe8e76_1021634cuda3std6ranges3__45__cpo5beginE - _ZN41_INTERNAL_0edd1098_4_k_cu_9bfe8e76_1021634cuda3std3__45__cpo5beginE)
_ZN41_INTERNAL_0edd1098_4_k_cu_9bfe8e76_1021634cuda3std3__45__cpo5beginE:
	.zero		1
	.type		_ZN41_INTERNAL_0edd1098_4_k_cu_9bfe8e76_1021634cuda3std6ranges3__45__cpo5beginE,@object
	.size		_ZN41_INTERNAL_0edd1098_4_k_cu_9bfe8e76_1021634cuda3std6ranges3__45__cpo5beginE,(_ZN41_INTERNAL_0edd1098_4_k_cu_9bfe8e76_1021636thrust24THRUST_300001_SM_1000_NS12placeholders2_5E - _ZN41_INTERNAL_0edd1098_4_k_cu_9bfe8e76_1021634cuda3std6ranges3__45__cpo5beginE)
_ZN41_INTERNAL_0edd1098_4_k_cu_9bfe8e76_1021634cuda3std6ranges3__45__cpo5beginE:
	.zero		1
	.type		_ZN41_INTERNAL_0edd1098_4_k_cu_9bfe8e76_1021636thrust24THRUST_300001_SM_1000_NS12placeholders2_5E,@object
	.size		_ZN41_INTERNAL_0edd1098_4_k_cu_9bfe8e76_1021636thrust24THRUST_300001_SM_1000_NS12placeholders2_5E,(_ZN41_INTERNAL_0edd1098_4_k_cu_9bfe8e76_1021634cuda3std3__45__cpo6rbeginE - _ZN41_INTERNAL_0edd1098_4_k_cu_9bfe8e76_1021636thrust24THRUST_300001_SM_1000_NS12placeholders2_5E)
_ZN41_INTERNAL_0edd1098_4_k_cu_9bfe8e76_1021636thrust24THRUST_300001_SM_1000_NS12placeholders2_5E:
	.zero		1
	.type		_ZN41_INTERNAL_0edd1098_4_k_cu_9bfe8e76_1021634cuda3std3__45__cpo6rbeginE,@object
	.size		_ZN41_INTERNAL_0edd1098_4_k_cu_9bfe8e76_1021634cuda3std3__45__cpo6rbeginE,(_ZN41_INTERNAL_0edd1098_4_k_cu_9bfe8e76_1021634cuda3std6ranges3__45__cpo7advanceE - _ZN41_INTERNAL_0edd1098_4_k_cu_9bfe8e76_1021634cuda3std3__45__cpo6rbeginE)
_ZN41_INTERNAL_0edd1098_4_k_cu_9bfe8e76_1021634cuda3std3__45__cpo6rbeginE:
	.zero		1
	.type		_ZN41_INTERNAL_0edd1098_4_k_cu_9bfe8e76_1021634cuda3std6ranges3__45__cpo7advanceE,@object
	.size		_ZN41_INTERNAL_0edd1098_4_k_cu_9bfe8e76_1021634cuda3std6ranges3__45__cpo7advanceE,(_ZN41_INTERNAL_0edd1098_4_k_cu_9bfe8e76_1021634cuda3std3__47nulloptE - _ZN41_INTERNAL_0edd1098_4_k_cu_9bfe8e76_1021634cuda3std6ranges3__45__cpo7advanceE)
_ZN41_INTERNAL_0edd1098_4_k_cu_9bfe8e76_1021634cuda3std6ranges3__45__cpo7advanceE:
	.zero		1
	.type		_ZN41_INTERNAL_0edd1098_4_k_cu_9bfe8e76_1021634cuda3std3__47nulloptE,@object
	.size		_ZN41_INTERNAL_0edd1098_4_k_cu_9bfe8e76_1021634cuda3std3__47nulloptE,(_ZN41_INTERNAL_0edd1098_4_k_cu_9bfe8e76_1021634cuda3std6ranges3__45__cpo8distanceE - _ZN41_INTERNAL_0edd1098_4_k_cu_9bfe8e76_1021634cuda3std3__47nulloptE)
_ZN41_INTERNAL_0edd1098_4_k_cu_9bfe8e76_1021634cuda3std3__47nulloptE:
	.zero		1
	.type		_ZN41_INTERNAL_0edd1098_4_k_cu_9bfe8e76_1021634cuda3std6ranges3__45__cpo8distanceE,@object
	.size		_ZN41_INTERNAL_0edd1098_4_k_cu_9bfe8e76_1021634cuda3std6ranges3__45__cpo8distanceE,(_ZN41_INTERNAL_0edd1098_4_k_cu_9bfe8e76_1021636thrust24THRUST_300001_SM_1000_NS12placeholders3_10E - _ZN41_INTERNAL_0edd1098_4_k_cu_9bfe8e76_1021634cuda3std6ranges3__45__cpo8distanceE)
_ZN41_INTERNAL_0edd1098_4_k_cu_9bfe8e76_1021634cuda3std6ranges3__45__cpo8distanceE:
	.zero		1
	.type		_ZN41_INTERNAL_0edd1098_4_k_cu_9bfe8e76_1021636thrust24THRUST_300001_SM_1000_NS12placeholders3_10E,@object
	.size		_ZN41_INTERNAL_0edd1098_4_k_cu_9bfe8e76_1021636thrust24THRUST_300001_SM_1000_NS12placeholders3_10E,(_ZN41_INTERNAL_0edd1098_4_k_cu_9bfe8e76_1021634cuda3std3__419piecewise_constructE - _ZN41_INTERNAL_0edd1098_4_k_cu_9bfe8e76_1021636thrust24THRUST_300001_SM_1000_NS12placeholders3_10E)
_ZN41_INTERNAL_0edd1098_4_k_cu_9bfe8e76_1021636thrust24THRUST_300001_SM_1000_NS12placeholders3_10E:
	.zero		1
	.type		_ZN41_INTERNAL_0edd1098_4_k_cu_9bfe8e76_1021634cuda3std3__419piecewise_constructE,@object
	.size		_ZN41_INTERNAL_0edd1098_4_k_cu_9bfe8e76_1021634cuda3std3__419piecewise_constructE,(_ZN41_INTERNAL_0edd1098_4_k_cu_9bfe8e76_1021634cuda3std6ranges3__45__cpo5cdataE - _ZN41_INTERNAL_0edd1098_4_k_cu_9bfe8e76_1021634cuda3std3__419piecewise_constructE)
_ZN41_INTERNAL_0edd1098_4_k_cu_9bfe8e76_1021634cuda3std3__419piecewise_constructE:
	.zero		1
	.type		_ZN41_INTERNAL_0edd1098_4_k_cu_9bfe8e76_1021634cuda3std6ranges3__45__cpo5cdataE,@object
	.size		_ZN41_INTERNAL_0edd1098_4_k_cu_9bfe8e76_1021634cuda3std6ranges3__45__cpo5cdataE,(_ZN41_INTERNAL_0edd1098_4_k_cu_9bfe8e76_1021636thrust24THRUST_300001_SM_1000_NS12placeholders2_2E - _ZN41_INTERNAL_0edd1098_4_k_cu_9bfe8e76_1021634cuda3std6ranges3__45__cpo5cdataE)
_ZN41_INTERNAL_0edd1098_4_k_cu_9bfe8e76_1021634cuda3std6ranges3__45__cpo5cdataE:
	.zero		1
	.type		_ZN41_INTERNAL_0edd1098_4_k_cu_9bfe8e76_1021636thrust24THRUST_300001_SM_1000_NS12placeholders2_2E,@object
	.size		_ZN41_INTERNAL_0edd1098_4_k_cu_9bfe8e76_1021636thrust24THRUST_300001_SM_1000_NS12placeholders2_2E,(_ZN41_INTERNAL_0edd1098_4_k_cu_9bfe8e76_1021634cuda3std3__45__cpo3endE - _ZN41_INTERNAL_0edd1098_4_k_cu_9bfe8e76_1021636thrust24THRUST_300001_SM_1000_NS12placeholders2_2E)
_ZN41_INTERNAL_0edd1098_4_k_cu_9bfe8e76_1021636thrust24THRUST_300001_SM_1000_NS12placeholders2_2E:
	.zero		1
	.type		_ZN41_INTERNAL_0edd1098_4_k_cu_9bfe8e76_1021634cuda3std3__45__cpo3endE,@object
	.size		_ZN41_INTERNAL_0edd1098_4_k_cu_9bfe8e76_1021634cuda3std3__45__cpo3endE,(_ZN41_INTERNAL_0edd1098_4_k_cu_9bfe8e76_1021634cuda3std6ranges3__45__cpo3endE - _ZN41_INTERNAL_0edd1098_4_k_cu_9bfe8e76_1021634cuda3std3__45__cpo3endE)
_ZN41_INTERNAL_0edd1098_4_k_cu_9bfe8e76_1021634cuda3std3__45__cpo3endE:
	.zero		1
	.type		_ZN41_INTERNAL_0edd1098_4_k_cu_9bfe8e76_1021634cuda3std6ranges3__45__cpo3endE,@object
	.size		_ZN41_INTERNAL_0edd1098_4_k_cu_9bfe8e76_1021634cuda3std6ranges3__45__cpo3endE,(_ZN41_INTERNAL_0edd1098_4_k_cu_9bfe8e76_1021636thrust24THRUST_300001_SM_1000_NS12placeholders2_6E - _ZN41_INTERNAL_0edd1098_4_k_cu_9bfe8e76_1021634cuda3std6ranges3__45__cpo3endE)
_ZN41_INTERNAL_0edd1098_4_k_cu_9bfe8e76_1021634cuda3std6ranges3__45__cpo3endE:
	.zero		1
	.type		_ZN41_INTERNAL_0edd1098_4_k_cu_9bfe8e76_1021636thrust24THRUST_300001_SM_1000_NS12placeholders2_6E,@object
	.size		_ZN41_INTERNAL_0edd1098_4_k_cu_9bfe8e76_1021636thrust24THRUST_300001_SM_1000_NS12placeholders2_6E,(_ZN41_INTERNAL_0edd1098_4_k_cu_9bfe8e76_1021634cuda3std3__45__cpo4rendE - _ZN41_INTERNAL_0edd1098_4_k_cu_9bfe8e76_1021636thrust24THRUST_300001_SM_1000_NS12placeholders2_6E)
_ZN41_INTERNAL_0edd1098_4_k_cu_9bfe8e76_1021636thrust24THRUST_300001_SM_1000_NS12placeholders2_6E:
	.zero		1
	.type		_ZN41_INTERNAL_0edd1098_4_k_cu_9bfe8e76_1021634cuda3std3__45__cpo4rendE,@object
	.size		_ZN41_INTERNAL_0edd1098_4_k_cu_9bfe8e76_1021634cuda3std3__45__cpo4rendE,(_ZN41_INTERNAL_0edd1098_4_k_cu_9bfe8e76_1021634cuda3std6ranges3__45__cpo9iter_swapE - _ZN41_INTERNAL_0edd1098_4_k_cu_9bfe8e76_1021634cuda3std3__45__cpo4rendE)
_ZN41_INTERNAL_0edd1098_4_k_cu_9bfe8e76_1021634cuda3std3__45__cpo4rendE:
	.zero		1
	.type		_ZN41_INTERNAL_0edd1098_4_k_cu_9bfe8e76_1021634cuda3std6ranges3__45__cpo9iter_swapE,@object
	.size		_ZN41_INTERNAL_0edd1098_4_k_cu_9bfe8e76_1021634cuda3std6ranges3__45__cpo9iter_swapE,(_ZN41_INTERNAL_0edd1098_4_k_cu_9bfe8e76_1021634cuda3std3__48unexpectE - _ZN41_INTERNAL_0edd1098_4_k_cu_9bfe8e76_1021634cuda3std6ranges3__45__cpo9iter_swapE)
_ZN41_INTERNAL_0edd1098_4_k_cu_9bfe8e76_1021634cuda3std6ranges3__45__cpo9iter_swapE:
	.zero		1
	.type		_ZN41_INTERNAL_0edd1098_4_k_cu_9bfe8e76_1021634cuda3std3__48unexpectE,@object
	.size		_ZN41_INTERNAL_0edd1098_4_k_cu_9bfe8e76_1021634cuda3std3__48unexpectE,(_ZN41_INTERNAL_0edd1098_4_k_cu_9bfe8e76_1021636thrust24THRUST_300001_SM_1000_NS8cuda_cub3parE - _ZN41_INTERNAL_0edd1098_4_k_cu_9bfe8e76_1021634cuda3std3__48unexpectE)
_ZN41_INTERNAL_0edd1098_4_k_cu_9bfe8e76_1021634cuda3std3__48unexpectE:
	.zero		1
	.type		_ZN41_INTERNAL_0edd1098_4_k_cu_9bfe8e76_1021636thrust24THRUST_300001_SM_1000_NS8cuda_cub3parE,@object
	.size		_ZN41_INTERNAL_0edd1098_4_k_cu_9bfe8e76_1021636thrust24THRUST_300001_SM_1000_NS8cuda_cub3parE,(_ZN41_INTERNAL_0edd1098_4_k_cu_9bfe8e76_1021636thrust24THRUST_300001_SM_1000_NS12placeholders2_4E - _ZN41_INTERNAL_0edd1098_4_k_cu_9bfe8e76_1021636thrust24THRUST_300001_SM_1000_NS8cuda_cub3parE)
_ZN41_INTERNAL_0edd1098_4_k_cu_9bfe8e76_1021636thrust24THRUST_300001_SM_1000_NS8cuda_cub3parE:
	.zero		1
	.type		_ZN41_INTERNAL_0edd1098_4_k_cu_9bfe8e76_1021636thrust24THRUST_300001_SM_1000_NS12placeholders2_4E,@object
	.size		_ZN41_INTERNAL_0edd1098_4_k_cu_9bfe8e76_1021636thrust24THRUST_300001_SM_1000_NS12placeholders2_4E,(_ZN41_INTERNAL_0edd1098_4_k_cu_9bfe8e76_1021634cuda3std3__45__cpo4cendE - _ZN41_INTERNAL_0edd1098_4_k_cu_9bfe8e76_1021636thrust24THRUST_300001_SM_1000_NS12placeholders2_4E)
_ZN41_INTERNAL_0edd1098_4_k_cu_9bfe8e76_1021636thrust24THRUST_300001_SM_1000_NS12placeholders2_4E:
	.zero		1
	.type		_ZN41_INTERNAL_0edd1098_4_k_cu_9bfe8e76_1021634cuda3std3__45__cpo4cendE,@object
	.size		_ZN41_INTERNAL_0edd1098_4_k_cu_9bfe8e76_1021634cuda3std3__45__cpo4cendE,(_ZN41_INTERNAL_0edd1098_4_k_cu_9bfe8e76_1021634cuda3std6ranges3__45__cpo4cendE - _ZN41_INTERNAL_0edd1098_4_k_cu_9bfe8e76_1021634cuda3std3__45__cpo4cendE)
_ZN41_INTERNAL_0edd1098_4_k_cu_9bfe8e76_1021634cuda3std3__45__cpo4cendE:
	.zero		1
	.type		_ZN41_INTERNAL_0edd1098_4_k_cu_9bfe8e76_1021634cuda3std6ranges3__45__cpo4cendE,@object
	.size		_ZN41_INTERNAL_0edd1098_4_k_cu_9bfe8e76_1021634cuda3std6ranges3__45__cpo4cendE,(_ZN41_INTERNAL_0edd1098_4_k_cu_9bfe8e76_1021634cuda3std3__420unreachable_sentinelE - _ZN41_INTERNAL_0edd1098_4_k_cu_9bfe8e76_1021634cuda3std6ranges3__45__cpo4cendE)
_ZN41_INTERNAL_0edd1098_4_k_cu_9bfe8e76_1021634cuda3std6ranges3__45__cpo4cendE:
	.zero		1
	.type		_ZN41_INTERNAL_0edd1098_4_k_cu_9bfe8e76_1021634cuda3std3__420unreachable_sentinelE,@object
	.size		_ZN41_INTERNAL_0edd1098_4_k_cu_9bfe8e76_1021634cuda3std3__420unreachable_sentinelE,(_ZN41_INTERNAL_0edd1098_4_k_cu_9bfe8e76_1021634cuda3std6ranges3__45__cpo5ssizeE - _ZN41_INTERNAL_0edd1098_4_k_cu_9bfe8e76_1021634cuda3std3__420unreachable_sentinelE)
_ZN41_INTERNAL_0edd1098_4_k_cu_9bfe8e76_1021634cuda3std3__420unreachable_sentinelE:
	.zero		1
	.type		_ZN41_INTERNAL_0edd1098_4_k_cu_9bfe8e76_1021634cuda3std6ranges3__45__cpo5ssizeE,@object
	.size		_ZN41_INTERNAL_0edd1098_4_k_cu_9bfe8e76_1021634cuda3std6ranges3__45__cpo5ssizeE,(_ZN41_INTERNAL_0edd1098_4_k_cu_9bfe8e76_1021636thrust24THRUST_300001_SM_1000_NS12placeholders2_8E - _ZN41_INTERNAL_0edd1098_4_k_cu_9bfe8e76_1021634cuda3std6ranges3__45__cpo5ssizeE)
_ZN41_INTERNAL_0edd1098_4_k_cu_9bfe8e76_1021634cuda3std6ranges3__45__cpo5ssizeE:
	.zero		1
	.type		_ZN41_INTERNAL_0edd1098_4_k_cu_9bfe8e76_1021636thrust24THRUST_300001_SM_1000_NS12placeholders2_8E,@object
	.size		_ZN41_INTERNAL_0edd1098_4_k_cu_9bfe8e76_1021636thrust24THRUST_300001_SM_1000_NS12placeholders2_8E,(_ZN41_INTERNAL_0edd1098_4_k_cu_9bfe8e76_1021634cuda3std3__45__cpo5crendE - _ZN41_INTERNAL_0edd1098_4_k_cu_9bfe8e76_1021636thrust24THRUST_300001_SM_1000_NS12placeholders2_8E)
_ZN41_INTERNAL_0edd1098_4_k_cu_9bfe8e76_1021636thrust24THRUST_300001_SM_1000_NS12placeholders2_8E:
	.zero		1
	.type		_ZN41_INTERNAL_0edd1098_4_k_cu_9bfe8e76_1021634cuda3std3__45__cpo5crendE,@object
	.size		_ZN41_INTERNAL_0edd1098_4_k_cu_9bfe8e76_1021634cuda3std3__45__cpo5crendE,(_ZN41_INTERNAL_0edd1098_4_k_cu_9bfe8e76_1021634cuda3std6ranges3__45__cpo4prevE - _ZN41_INTERNAL_0edd1098_4_k_cu_9bfe8e76_1021634cuda3std3__45__cpo5crendE)
_ZN41_INTERNAL_0edd1098_4_k_cu_9bfe8e76_1021634cuda3std3__45__cpo5crendE:
	.zero		1
	.type		_ZN41_INTERNAL_0edd1098_4_k_cu_9bfe8e76_1021634cuda3std6ranges3__45__cpo4prevE,@object
	.size		_ZN41_INTERNAL_0edd1098_4_k_cu_9bfe8e76_1021634cuda3std6ranges3__45__cpo4prevE,(_ZN41_INTERNAL_0edd1098_4_k_cu_9bfe8e76_1021634cuda3std6ranges3__45__cpo9iter_moveE - _ZN41_INTERNAL_0edd1098_4_k_cu_9bfe8e76_1021634cuda3std6ranges3__45__cpo4prevE)
_ZN41_INTERNAL_0edd1098_4_k_cu_9bfe8e76_1021634cuda3std6ranges3__45__cpo4prevE:
	.zero		1
	.type		_ZN41_INTERNAL_0edd1098_4_k_cu_9bfe8e76_1021634cuda3std6ranges3__45__cpo9iter_moveE,@object
	.size		_ZN41_INTERNAL_0edd1098_4_k_cu_9bfe8e76_1021634cuda3std6ranges3__45__cpo9iter_moveE,(_ZN41_INTERNAL_0edd1098_4_k_cu_9bfe8e76_1021636thrust24THRUST_300001_SM_1000_NS6system6detail10sequential3seqE - _ZN41_INTERNAL_0edd1098_4_k_cu_9bfe8e76_1021634cuda3std6ranges3__45__cpo9iter_moveE)
_ZN41_INTERNAL_0edd1098_4_k_cu_9bfe8e76_1021634cuda3std6ranges3__45__cpo9iter_moveE:
	.zero		1
	.type		_ZN41_INTERNAL_0edd1098_4_k_cu_9bfe8e76_1021636thrust24THRUST_300001_SM_1000_NS6system6detail10sequential3seqE,@object
	.size		_ZN41_INTERNAL_0edd1098_4_k_cu_9bfe8e76_1021636thrust24THRUST_300001_SM_1000_NS6system6detail10sequential3seqE,(.L_31 - _ZN41_INTERNAL_0edd1098_4_k_cu_9bfe8e76_1021636thrust24THRUST_300001_SM_1000_NS6system6detail10sequential3seqE)
_ZN41_INTERNAL_0edd1098_4_k_cu_9bfe8e76_1021636thrust24THRUST_300001_SM_1000_NS6system6detail10sequential3seqE:
	.zero		1
.L_31:


//--------------------- .nv.constant0._ZN3cub18CUB_300001_SM_10006detail11EmptyKernelIvEEvv --------------------------
	.section	.nv.constant0._ZN3cub18CUB_300001_SM_10006detail11EmptyKernelIvEEvv,"a",@progbits
	.sectionflags	@""
	.align	4
.nv.constant0._ZN3cub18CUB_300001_SM_10006detail11EmptyKernelIvEEvv:
	.zero		896


//--------------------- SYMBOLS --------------------------

	.type		.nv.reservedSmem.offset0,@object
	.size		.nv.reservedSmem.offset0,0x4
